//
// Generated by NVIDIA NVVM Compiler
//
// Compiler Build ID: CL-36424714
// Cuda compilation tools, release 13.0, V13.0.88
// Based on NVVM 20.0.0
//

.version 9.0
.target sm_100
.address_size 64

	// .globl	_Z8backprojPfS_iifiiffS_S_f
// _ZZ8backprojPfS_iifiiffS_S_fE5s_cos has been demoted
// _ZZ8backprojPfS_iifiiffS_S_fE6s_msin has been demoted

.visible .entry _Z8backprojPfS_iifiiffS_S_f(
	.param .u64 .ptr .align 1 _Z8backprojPfS_iifiiffS_S_f_param_0,
	.param .u64 .ptr .align 1 _Z8backprojPfS_iifiiffS_S_f_param_1,
	.param .u32 _Z8backprojPfS_iifiiffS_S_f_param_2,
	.param .u32 _Z8backprojPfS_iifiiffS_S_f_param_3,
	.param .f32 _Z8backprojPfS_iifiiffS_S_f_param_4,
	.param .u32 _Z8backprojPfS_iifiiffS_S_f_param_5,
	.param .u32 _Z8backprojPfS_iifiiffS_S_f_param_6,
	.param .f32 _Z8backprojPfS_iifiiffS_S_f_param_7,
	.param .f32 _Z8backprojPfS_iifiiffS_S_f_param_8,
	.param .u64 .ptr .align 1 _Z8backprojPfS_iifiiffS_S_f_param_9,
	.param .u64 .ptr .align 1 _Z8backprojPfS_iifiiffS_S_f_param_10,
	.param .f32 _Z8backprojPfS_iifiiffS_S_f_param_11
)
{
	.reg .pred 	%p<39>;
	.reg .b32 	%r<90>;
	.reg .b32 	%f<122>;
	.reg .b64 	%rd<50>;
	// demoted variable
	.shared .align 4 .b8 _ZZ8backprojPfS_iifiiffS_S_fE5s_cos[1024];
	// demoted variable
	.shared .align 4 .b8 _ZZ8backprojPfS_iifiiffS_S_fE6s_msin[1024];
	ld.param.u64 	%rd11, [_Z8backprojPfS_iifiiffS_S_f_param_0];
	ld.param.u64 	%rd12, [_Z8backprojPfS_iifiiffS_S_f_param_1];
	ld.param.u32 	%r34, [_Z8backprojPfS_iifiiffS_S_f_param_2];
	ld.param.u32 	%r35, [_Z8backprojPfS_iifiiffS_S_f_param_3];
	ld.param.f32 	%f36, [_Z8backprojPfS_iifiiffS_S_f_param_4];
	ld.param.f32 	%f39, [_Z8backprojPfS_iifiiffS_S_f_param_7];
	ld.param.f32 	%f40, [_Z8backprojPfS_iifiiffS_S_f_param_8];
	ld.param.u64 	%rd9, [_Z8backprojPfS_iifiiffS_S_f_param_9];
	ld.param.u64 	%rd10, [_Z8backprojPfS_iifiiffS_S_f_param_10];
	ld.param.f32 	%f37, [_Z8backprojPfS_iifiiffS_S_f_param_11];
	cvta.to.global.u64 	%rd1, %rd12;
	cvta.to.global.u64 	%rd2, %rd11;
	mov.u32 	%r38, %ntid.x;
	mov.u32 	%r39, %ctaid.x;
	mov.u32 	%r40, %tid.x;
	mad.lo.s32 	%r1, %r38, %r39, %r40;
	mov.u32 	%r41, %ntid.y;
	mov.u32 	%r42, %ctaid.y;
	mov.u32 	%r43, %tid.y;
	mad.lo.s32 	%r2, %r41, %r42, %r43;
	mov.u32 	%r44, %nctaid.x;
	mul.lo.s32 	%r3, %r38, %r44;
	mov.u32 	%r45, %nctaid.y;
	mul.lo.s32 	%r4, %r41, %r45;
	cvt.rn.f32.s32 	%f41, %r1;
	add.f32 	%f42, %f39, %f41;
	sub.f32 	%f1, %f42, %f36;
	cvt.rn.f32.u32 	%f43, %r2;
	add.f32 	%f44, %f40, %f43;
	sub.f32 	%f2, %f44, %f36;
	mad.lo.s32 	%r84, %r43, %r38, %r40;
	setp.lt.s32 	%p1, %r34, 1;
	mov.f32 	%f111, 0f00000000;
	mov.f32 	%f113, %f111;
	mov.f32 	%f115, %f111;
	mov.f32 	%f117, %f111;
	@%p1 bra 	$L__BB0_31;
	cvt.rn.f32.s32 	%f3, %r35;
	mul.wide.u32 	%rd13, %r84, 4;
	cvta.to.global.u64 	%rd14, %rd9;
	add.s64 	%rd49, %rd14, %rd13;
	cvta.to.global.u64 	%rd15, %rd10;
	add.s64 	%rd48, %rd15, %rd13;
	mov.u32 	%r49, _ZZ8backprojPfS_iifiiffS_S_fE5s_cos;
	add.s32 	%r86, %r49, 1024;
	mov.u32 	%r50, _ZZ8backprojPfS_iifiiffS_S_fE6s_msin;
	add.s32 	%r85, %r50, 1024;
	neg.s32 	%r83, %r34;
	mov.f32 	%f117, 0f00000000;
	mov.b32 	%r82, 0;
	mov.u32 	%r87, %r82;
	mov.f32 	%f115, %f117;
	mov.f32 	%f113, %f117;
	mov.f32 	%f111, %f117;
	mov.u32 	%r89, %r82;
$L__BB0_2:
	setp.ne.s32 	%p2, %r87, %r89;
	@%p2 bra 	$L__BB0_6;
	bar.sync 	0;
	setp.ge.s32 	%p3, %r84, %r34;
	@%p3 bra 	$L__BB0_5;
	ld.global.f32 	%f46, [%rd49];
	mov.u32 	%r51, %tid.y;
	mov.u32 	%r52, %ntid.x;
	mov.u32 	%r53, %tid.x;
	mad.lo.s32 	%r54, %r51, %r52, %r53;
	shl.b32 	%r55, %r54, 2;
	mov.u32 	%r56, _ZZ8backprojPfS_iifiiffS_S_fE5s_cos;
	add.s32 	%r57, %r56, %r55;
	st.shared.f32 	[%r57], %f46;
	ld.global.f32 	%f47, [%rd48];
	mov.u32 	%r58, _ZZ8backprojPfS_iifiiffS_S_fE6s_msin;
	add.s32 	%r59, %r58, %r55;
	st.shared.f32 	[%r59], %f47;
$L__BB0_5:
	bar.sync 	0;
	add.s32 	%r89, %r87, 256;
$L__BB0_6:
	shl.b32 	%r60, %r89, 2;
	sub.s32 	%r61, %r86, %r60;
	ld.shared.f32 	%f48, [%r61];
	sub.s32 	%r62, %r85, %r60;
	ld.shared.f32 	%f49, [%r62];
	fma.rn.f32 	%f50, %f48, %f1, %f36;
	cvt.rn.f32.u32 	%f51, %r3;
	add.f32 	%f52, %f1, %f51;
	fma.rn.f32 	%f53, %f48, %f52, %f36;
	fma.rn.f32 	%f54, %f49, %f2, 0f00000000;
	cvt.rn.f32.u32 	%f55, %r4;
	add.f32 	%f56, %f2, %f55;
	fma.rn.f32 	%f57, %f49, %f56, 0f00000000;
	add.f32 	%f8, %f50, %f54;
	add.f32 	%f9, %f53, %f54;
	add.f32 	%f10, %f50, %f57;
	add.f32 	%f11, %f53, %f57;
	setp.ltu.f32 	%p4, %f8, 0f00000000;
	setp.geu.f32 	%p5, %f8, %f3;
	or.pred  	%p6, %p4, %p5;
	@%p6 bra 	$L__BB0_12;
	add.f32 	%f59, %f3, 0fBF000000;
	setp.ge.f32 	%p7, %f8, %f59;
	mov.f32 	%f110, 0f00000000;
	@%p7 bra 	$L__BB0_11;
	cvt.rmi.f32.f32 	%f60, %f8;
	cvt.rzi.s32.f32 	%r16, %f60;
	cvt.rpi.f32.f32 	%f61, %f8;
	cvt.rzi.s32.f32 	%r17, %f61;
	setp.ne.s32 	%p8, %r16, %r17;
	setp.lt.s32 	%p9, %r17, %r35;
	and.pred  	%p10, %p8, %p9;
	@%p10 bra 	$L__BB0_10;
	add.s32 	%r65, %r16, %r82;
	mul.wide.s32 	%rd20, %r65, 4;
	add.s64 	%rd21, %rd1, %rd20;
	ld.global.f32 	%f110, [%rd21];
	bra.uni 	$L__BB0_11;
$L__BB0_10:
	add.s32 	%r63, %r16, %r82;
	mul.wide.s32 	%rd16, %r63, 4;
	add.s64 	%rd17, %rd1, %rd16;
	ld.global.f32 	%f62, [%rd17];
	cvt.rn.f32.s32 	%f63, %r17;
	sub.f32 	%f64, %f63, %f8;
	add.s32 	%r64, %r17, %r82;
	mul.wide.s32 	%rd18, %r64, 4;
	add.s64 	%rd19, %rd1, %rd18;
	ld.global.f32 	%f65, [%rd19];
	cvt.rn.f32.s32 	%f66, %r16;
	sub.f32 	%f67, %f8, %f66;
	mul.f32 	%f68, %f67, %f65;
	fma.rn.f32 	%f110, %f64, %f62, %f68;
$L__BB0_11:
	add.f32 	%f111, %f111, %f110;
$L__BB0_12:
	setp.ltu.f32 	%p11, %f9, 0f00000000;
	setp.geu.f32 	%p12, %f9, %f3;
	or.pred  	%p13, %p11, %p12;
	@%p13 bra 	$L__BB0_18;
	add.f32 	%f70, %f3, 0fBF000000;
	setp.ge.f32 	%p14, %f9, %f70;
	mov.f32 	%f112, 0f00000000;
	@%p14 bra 	$L__BB0_17;
	cvt.rmi.f32.f32 	%f71, %f9;
	cvt.rzi.s32.f32 	%r18, %f71;
	cvt.rpi.f32.f32 	%f72, %f9;
	cvt.rzi.s32.f32 	%r19, %f72;
	setp.ne.s32 	%p15, %r18, %r19;
	setp.lt.s32 	%p16, %r19, %r35;
	and.pred  	%p17, %p15, %p16;
	@%p17 bra 	$L__BB0_16;
	add.s32 	%r68, %r18, %r82;
	mul.wide.s32 	%rd26, %r68, 4;
	add.s64 	%rd27, %rd1, %rd26;
	ld.global.f32 	%f112, [%rd27];
	bra.uni 	$L__BB0_17;
$L__BB0_16:
	add.s32 	%r66, %r18, %r82;
	mul.wide.s32 	%rd22, %r66, 4;
	add.s64 	%rd23, %rd1, %rd22;
	ld.global.f32 	%f73, [%rd23];
	cvt.rn.f32.s32 	%f74, %r19;
	sub.f32 	%f75, %f74, %f9;
	add.s32 	%r67, %r19, %r82;
	mul.wide.s32 	%rd24, %r67, 4;
	add.s64 	%rd25, %rd1, %rd24;
	ld.global.f32 	%f76, [%rd25];
	cvt.rn.f32.s32 	%f77, %r18;
	sub.f32 	%f78, %f9, %f77;
	mul.f32 	%f79, %f78, %f76;
	fma.rn.f32 	%f112, %f75, %f73, %f79;
$L__BB0_17:
	add.f32 	%f113, %f113, %f112;
$L__BB0_18:
	setp.ltu.f32 	%p18, %f10, 0f00000000;
	setp.geu.f32 	%p19, %f10, %f3;
	or.pred  	%p20, %p18, %p19;
	@%p20 bra 	$L__BB0_24;
	add.f32 	%f81, %f3, 0fBF000000;
	setp.ge.f32 	%p21, %f10, %f81;
	mov.f32 	%f114, 0f00000000;
	@%p21 bra 	$L__BB0_23;
	cvt.rmi.f32.f32 	%f82, %f10;
	cvt.rzi.s32.f32 	%r20, %f82;
	cvt.rpi.f32.f32 	%f83, %f10;
	cvt.rzi.s32.f32 	%r21, %f83;
	setp.ne.s32 	%p22, %r20, %r21;
	setp.lt.s32 	%p23, %r21, %r35;
	and.pred  	%p24, %p22, %p23;
	@%p24 bra 	$L__BB0_22;
	add.s32 	%r71, %r20, %r82;
	mul.wide.s32 	%rd32, %r71, 4;
	add.s64 	%rd33, %rd1, %rd32;
	ld.global.f32 	%f114, [%rd33];
	bra.uni 	$L__BB0_23;
$L__BB0_22:
	add.s32 	%r69, %r20, %r82;
	mul.wide.s32 	%rd28, %r69, 4;
	add.s64 	%rd29, %rd1, %rd28;
	ld.global.f32 	%f84, [%rd29];
	cvt.rn.f32.s32 	%f85, %r21;
	sub.f32 	%f86, %f85, %f10;
	add.s32 	%r70, %r21, %r82;
	mul.wide.s32 	%rd30, %r70, 4;
	add.s64 	%rd31, %rd1, %rd30;
	ld.global.f32 	%f87, [%rd31];
	cvt.rn.f32.s32 	%f88, %r20;
	sub.f32 	%f89, %f10, %f88;
	mul.f32 	%f90, %f89, %f87;
	fma.rn.f32 	%f114, %f86, %f84, %f90;
$L__BB0_23:
	add.f32 	%f115, %f115, %f114;
$L__BB0_24:
	setp.ltu.f32 	%p25, %f11, 0f00000000;
	setp.geu.f32 	%p26, %f11, %f3;
	or.pred  	%p27, %p25, %p26;
	@%p27 bra 	$L__BB0_30;
	add.f32 	%f92, %f3, 0fBF000000;
	setp.ge.f32 	%p28, %f11, %f92;
	mov.f32 	%f116, 0f00000000;
	@%p28 bra 	$L__BB0_29;
	cvt.rmi.f32.f32 	%f93, %f11;
	cvt.rzi.s32.f32 	%r22, %f93;
	cvt.rpi.f32.f32 	%f94, %f11;
	cvt.rzi.s32.f32 	%r23, %f94;
	setp.ne.s32 	%p29, %r22, %r23;
	setp.lt.s32 	%p30, %r23, %r35;
	and.pred  	%p31, %p29, %p30;
	@%p31 bra 	$L__BB0_28;
	add.s32 	%r74, %r22, %r82;
	mul.wide.s32 	%rd38, %r74, 4;
	add.s64 	%rd39, %rd1, %rd38;
	ld.global.f32 	%f116, [%rd39];
	bra.uni 	$L__BB0_29;
$L__BB0_28:
	add.s32 	%r72, %r22, %r82;
	mul.wide.s32 	%rd34, %r72, 4;
	add.s64 	%rd35, %rd1, %rd34;
	ld.global.f32 	%f95, [%rd35];
	cvt.rn.f32.s32 	%f96, %r23;
	sub.f32 	%f97, %f96, %f11;
	add.s32 	%r73, %r23, %r82;
	mul.wide.s32 	%rd36, %r73, 4;
	add.s64 	%rd37, %rd1, %rd36;
	ld.global.f32 	%f98, [%rd37];
	cvt.rn.f32.s32 	%f99, %r22;
	sub.f32 	%f100, %f11, %f99;
	mul.f32 	%f101, %f100, %f98;
	fma.rn.f32 	%f116, %f97, %f95, %f101;
$L__BB0_29:
	add.f32 	%f117, %f117, %f116;
$L__BB0_30:
	add.s32 	%r87, %r87, 1;
	add.s32 	%r86, %r86, 4;
	add.s32 	%r85, %r85, 4;
	add.s64 	%rd49, %rd49, 4;
	add.s64 	%rd48, %rd48, 4;
	add.s32 	%r84, %r84, 1;
	add.s32 	%r83, %r83, 1;
	setp.ne.s32 	%p32, %r83, 0;
	add.s32 	%r82, %r82, %r35;
	@%p32 bra 	$L__BB0_2;
$L__BB0_31:
	ld.param.u32 	%r80, [_Z8backprojPfS_iifiiffS_S_f_param_6];
	ld.param.u32 	%r77, [_Z8backprojPfS_iifiiffS_S_f_param_5];
	setp.ge.s32 	%p33, %r1, %r77;
	setp.ge.s32 	%p34, %r2, %r80;
	or.pred  	%p35, %p33, %p34;
	@%p35 bra 	$L__BB0_37;
	ld.param.u32 	%r78, [_Z8backprojPfS_iifiiffS_S_f_param_5];
	mul.f32 	%f102, %f37, %f111;
	mad.lo.s32 	%r30, %r78, %r2, %r1;
	mul.wide.s32 	%rd40, %r30, 4;
	add.s64 	%rd41, %rd2, %rd40;
	st.global.f32 	[%rd41], %f102;
	add.s32 	%r31, %r1, %r3;
	setp.ge.u32 	%p36, %r31, %r78;
	@%p36 bra 	$L__BB0_34;
	mul.f32 	%f103, %f37, %f113;
	add.s32 	%r75, %r30, %r3;
	mul.wide.u32 	%rd42, %r75, 4;
	add.s64 	%rd43, %rd2, %rd42;
	st.global.f32 	[%rd43], %f103;
$L__BB0_34:
	ld.param.u32 	%r81, [_Z8backprojPfS_iifiiffS_S_f_param_6];
	add.s32 	%r32, %r2, %r4;
	setp.ge.u32 	%p37, %r32, %r81;
	@%p37 bra 	$L__BB0_37;
	ld.param.u32 	%r79, [_Z8backprojPfS_iifiiffS_S_f_param_5];
	setp.ge.u32 	%p38, %r31, %r79;
	mul.f32 	%f104, %f37, %f115;
	mad.lo.s32 	%r33, %r79, %r32, %r1;
	mul.wide.u32 	%rd44, %r33, 4;
	add.s64 	%rd45, %rd2, %rd44;
	st.global.f32 	[%rd45], %f104;
	@%p38 bra 	$L__BB0_37;
	mul.f32 	%f105, %f37, %f117;
	add.s32 	%r76, %r33, %r3;
	mul.wide.u32 	%rd46, %r76, 4;
	add.s64 	%rd47, %rd2, %rd46;
	st.global.f32 	[%rd47], %f105;
$L__BB0_37:
	ret;

}


// ===== COMPILED SASS (sm_100) =====

	.target	sm_100

	.elftype	@"ET_EXEC"


//--------------------- .note.nv.tkinfo           --------------------------
	.section	.note.nv.tkinfo,"",@"SHT_NOTE"
	.sectionflags	@"SHF_NOTE_NV_TKINFO"
	.tkinfo
        /*0018*/ 	.word	0x00000002
        /*0030*/ 	.string	""
        /*0030*/ 	.string	"ptxas"
        /*0030*/ 	.string	"Cuda compilation tools, release 13.0, V13.0.88"
        /*0030*/ 	.string	"Build cuda_13.0.r13.0/compiler.36424714_0"
        /*0030*/ 	.string	"-arch sm_100 -m 64 "



//--------------------- .note.nv.cuinfo           --------------------------
	.section	.note.nv.cuinfo,"",@"SHT_NOTE"
	.sectionflags	@"SHF_NOTE_NV_CUINFO"
        /*0018*/ 	.short	0x0002
        /*001a*/ 	.short	0x0064
        /*001c*/ 	.short	0x0082
	.zero		2


//--------------------- .nv.info                  --------------------------
	.section	.nv.info,"",@"SHT_CUDA_INFO"
	.align	4


	//----- nvinfo : EIATTR_REGCOUNT
	.align		4
        /*0000*/ 	.byte	0x04, 0x2f
        /*0002*/ 	.short	(.L_1 - .L_0)
	.align		4
.L_0:
        /*0004*/ 	.word	index@(_Z8backprojPfS_iifiiffS_S_f)
        /*0008*/ 	.word	0x00000020


	//----- nvinfo : EIATTR_FRAME_SIZE
	.align		4
.L_1:
        /*000c*/ 	.byte	0x04, 0x11
        /*000e*/ 	.short	(.L_3 - .L_2)
	.align		4
.L_2:
        /*0010*/ 	.word	index@(_Z8backprojPfS_iifiiffS_S_f)
        /*0014*/ 	.word	0x00000000


	//----- nvinfo : EIATTR_MIN_STACK_SIZE
	.align		4
.L_3:
        /*0018*/ 	.byte	0x04, 0x12
        /*001a*/ 	.short	(.L_5 - .L_4)
	.align		4
.L_4:
        /*001c*/ 	.word	index@(_Z8backprojPfS_iifiiffS_S_f)
        /*0020*/ 	.word	0x00000000
.L_5:


//--------------------- .nv.compat                --------------------------
	.section	.nv.compat,"",@"SHT_CUDA_COMPAT_INFO"
	.align	4
        /*0000*/ 	.byte	0x02, 0x09, 0x00, 0x00, 0x02, 0x02, 0x01, 0x00, 0x02, 0x05, 0x05, 0x00, 0x03, 0x07, 0x01, 0x01
        /*0010*/ 	.byte	0x02, 0x03, 0x00, 0x00, 0x02, 0x06, 0x01, 0x00, 0x04, 0x0b, 0x08, 0x00, 0x09, 0x00, 0x00, 0x00
        /*0020*/ 	.byte	0x00, 0x00, 0x00, 0x00


//--------------------- .nv.info._Z8backprojPfS_iifiiffS_S_f --------------------------
	.section	.nv.info._Z8backprojPfS_iifiiffS_S_f,"",@"SHT_CUDA_INFO"
	.sectionflags	@""
	.align	4


	//----- nvinfo : EIATTR_CUDA_API_VERSION
	.align		4
        /*0000*/ 	.byte	0x04, 0x37
        /*0002*/ 	.short	(.L_7 - .L_6)
.L_6:
        /*0004*/ 	.word	0x00000082


	//----- nvinfo : EIATTR_KPARAM_INFO
	.align		4
.L_7:
        /*0008*/ 	.byte	0x04, 0x17
        /*000a*/ 	.short	(.L_9 - .L_8)
.L_8:
        /*000c*/ 	.word	0x00000000
        /*0010*/ 	.short	0x000b
        /*0012*/ 	.short	0x0040
        /*0014*/ 	.byte	0x00, 0xf0, 0x11, 0x00


	//----- nvinfo : EIATTR_KPARAM_INFO
	.align		4
.L_9:
        /*0018*/ 	.byte	0x04, 0x17
        /*001a*/ 	.short	(.L_11 - .L_10)
.L_10:
        /*001c*/ 	.word	0x00000000
        /*0020*/ 	.short	0x000a
        /*0022*/ 	.short	0x0038
        /*0024*/ 	.byte	0x00, 0xf5, 0x21, 0x00


	//----- nvinfo : EIATTR_KPARAM_INFO
	.align		4
.L_11:
        /*0028*/ 	.byte	0x04, 0x17
        /*002a*/ 	.short	(.L_13 - .L_12)
.L_12:
        /*002c*/ 	.word	0x00000000
        /*0030*/ 	.short	0x0009
        /*0032*/ 	.short	0x0030
        /*0034*/ 	.byte	0x00, 0xf5, 0x21, 0x00


	//----- nvinfo : EIATTR_KPARAM_INFO
	.align		4
.L_13:
        /*0038*/ 	.byte	0x04, 0x17
        /*003a*/ 	.short	(.L_15 - .L_14)
.L_14:
        /*003c*/ 	.word	0x00000000
        /*0040*/ 	.short	0x0008
        /*0042*/ 	.short	0x0028
        /*0044*/ 	.byte	0x00, 0xf0, 0x11, 0x00


	//----- nvinfo : EIATTR_KPARAM_INFO
	.align		4
.L_15:
        /*0048*/ 	.byte	0x04, 0x17
        /*004a*/ 	.short	(.L_17 - .L_16)
.L_16:
        /*004c*/ 	.word	0x00000000
        /*0050*/ 	.short	0x0007
        /*0052*/ 	.short	0x0024
        /*0054*/ 	.byte	0x00, 0xf0, 0x11, 0x00


	//----- nvinfo : EIATTR_KPARAM_INFO
	.align		4
.L_17:
        /*0058*/ 	.byte	0x04, 0x17
        /*005a*/ 	.short	(.L_19 - .L_18)
.L_18:
        /*005c*/ 	.word	0x00000000
        /*0060*/ 	.short	0x0006
        /*0062*/ 	.short	0x0020
        /*0064*/ 	.byte	0x00, 0xf0, 0x11, 0x00


	//----- nvinfo : EIATTR_KPARAM_INFO
	.align		4
.L_19:
        /*0068*/ 	.byte	0x04, 0x17
        /*006a*/ 	.short	(.L_21 - .L_20)
.L_20:
        /*006c*/ 	.word	0x00000000
        /*0070*/ 	.short	0x0005
        /*0072*/ 	.short	0x001c
        /*0074*/ 	.byte	0x00, 0xf0, 0x11, 0x00


	//----- nvinfo : EIATTR_KPARAM_INFO
	.align		4
.L_21:
        /*0078*/ 	.byte	0x04, 0x17
        /*007a*/ 	.short	(.L_23 - .L_22)
.L_22:
        /*007c*/ 	.word	0x00000000
        /*0080*/ 	.short	0x0004
        /*0082*/ 	.short	0x0018
        /*0084*/ 	.byte	0x00, 0xf0, 0x11, 0x00


	//----- nvinfo : EIATTR_KPARAM_INFO
	.align		4
.L_23:
        /*0088*/ 	.byte	0x04, 0x17
        /*008a*/ 	.short	(.L_25 - .L_24)
.L_24:
        /*008c*/ 	.word	0x00000000
        /*0090*/ 	.short	0x0003
        /*0092*/ 	.short	0x0014
        /*0094*/ 	.byte	0x00, 0xf0, 0x11, 0x00


	//----- nvinfo : EIATTR_KPARAM_INFO
	.align		4
.L_25:
        /*0098*/ 	.byte	0x04, 0x17
        /*009a*/ 	.short	(.L_27 - .L_26)
.L_26:
        /*009c*/ 	.word	0x00000000
        /*00a0*/ 	.short	0x0002
        /*00a2*/ 	.short	0x0010
        /*00a4*/ 	.byte	0x00, 0xf0, 0x11, 0x00


	//----- nvinfo : EIATTR_KPARAM_INFO
	.align		4
.L_27:
        /*00a8*/ 	.byte	0x04, 0x17
        /*00aa*/ 	.short	(.L_29 - .L_28)
.L_28:
        /*00ac*/ 	.word	0x00000000
        /*00b0*/ 	.short	0x0001
        /*00b2*/ 	.short	0x0008
        /*00b4*/ 	.byte	0x00, 0xf5, 0x21, 0x00


	//----- nvinfo : EIATTR_KPARAM_INFO
	.align		4
.L_29:
        /*00b8*/ 	.byte	0x04, 0x17
        /*00ba*/ 	.short	(.L_31 - .L_30)
.L_30:
        /*00bc*/ 	.word	0x00000000
        /*00c0*/ 	.short	0x0000
        /*00c2*/ 	.short	0x0000
        /*00c4*/ 	.byte	0x00, 0xf5, 0x21, 0x00


	//----- nvinfo : EIATTR_SPARSE_MMA_MASK
	.align		4
.L_31:
        /*00c8*/ 	.byte	0x03, 0x50
        /*00ca*/ 	.short	0x0000


	//----- nvinfo : EIATTR_MAXREG_COUNT
	.align		4
        /*00cc*/ 	.byte	0x03, 0x1b
        /*00ce*/ 	.short	0x00ff


	//----- nvinfo : EIATTR_NUM_BARRIERS
	.align		4
        /*00d0*/ 	.byte	0x02, 0x4c
        /*00d2*/ 	.byte	0x01
	.zero		1


	//----- nvinfo : EIATTR_MERCURY_ISA_VERSION
	.align		4
        /*00d4*/ 	.byte	0x03, 0x5f
        /*00d6*/ 	.short	0x0101


	//----- nvinfo : EIATTR_VRC_CTA_INIT_COUNT
	.align		4
        /*00d8*/ 	.byte	0x02, 0x4a
	.zero		1
	.zero		1


	//----- nvinfo : EIATTR_EXIT_INSTR_OFFSETS
	.align		4
        /*00dc*/ 	.byte	0x04, 0x1c
        /*00de*/ 	.short	(.L_33 - .L_32)


	//   ....[0]....
.L_32:
        /*00e0*/ 	.word	0x00000e20


	//   ....[1]....
        /*00e4*/ 	.word	0x00000f10


	//   ....[2]....
        /*00e8*/ 	.word	0x00000f60


	//   ....[3]....
        /*00ec*/ 	.word	0x00000fb0


	//----- nvinfo : EIATTR_CRS_STACK_SIZE
	.align		4
.L_33:
        /*00f0*/ 	.byte	0x04, 0x1e
        /*00f2*/ 	.short	(.L_35 - .L_34)
.L_34:
        /*00f4*/ 	.word	0x00000000


	//----- nvinfo : EIATTR_CBANK_PARAM_SIZE
	.align		4
.L_35:
        /*00f8*/ 	.byte	0x03, 0x19
        /*00fa*/ 	.short	0x0044


	//----- nvinfo : EIATTR_PARAM_CBANK
	.align		4
        /*00fc*/ 	.byte	0x04, 0x0a
        /*00fe*/ 	.short	(.L_37 - .L_36)
	.align		4
.L_36:
        /*0100*/ 	.word	index@(.nv.constant0._Z8backprojPfS_iifiiffS_S_f)
        /*0104*/ 	.short	0x0380
        /*0106*/ 	.short	0x0044


	//----- nvinfo : EIATTR_SW_WAR
	.align		4
.L_37:
        /*0108*/ 	.byte	0x04, 0x36
        /*010a*/ 	.short	(.L_39 - .L_38)
.L_38:
        /*010c*/ 	.word	0x00000008
.L_39:


//--------------------- .nv.callgraph             --------------------------
	.section	.nv.callgraph,"",@"SHT_CUDA_CALLGRAPH"
	.align	4
	.sectionentsize	8
	.align		4
        /*0000*/ 	.word	0x00000000
	.align		4
        /*0004*/ 	.word	0xffffffff
	.align		4
        /*0008*/ 	.word	0x00000000
	.align		4
        /*000c*/ 	.word	0xfffffffe
	.align		4
        /*0010*/ 	.word	0x00000000
	.align		4
        /*0014*/ 	.word	0xfffffffd
	.align		4
        /*0018*/ 	.word	0x00000000
	.align		4
        /*001c*/ 	.word	0xfffffffc


//--------------------- .text._Z8backprojPfS_iifiiffS_S_f --------------------------
	.section	.text._Z8backprojPfS_iifiiffS_S_f,"ax",@progbits
	.align	128
        .global         _Z8backprojPfS_iifiiffS_S_f
        .type           _Z8backprojPfS_iifiiffS_S_f,@function
        .size           _Z8backprojPfS_iifiiffS_S_f,(.L_x_22 - _Z8backprojPfS_iifiiffS_S_f)
        .other          _Z8backprojPfS_iifiiffS_S_f,@"STO_CUDA_ENTRY STV_DEFAULT"
_Z8backprojPfS_iifiiffS_S_f:
.text._Z8backprojPfS_iifiiffS_S_f:
[----:B------:R-:W-:Y:S01]  /*0000*/  LDC R1, c[0x0][0x37c] ;  /* 0x0000df00ff017b82 */ /* 0x000fe20000000800 */
[----:B------:R-:W0:Y:S01]  /*0010*/  S2R R2, SR_CTAID.X ;  /* 0x0000000000027919 */ /* 0x000e220000002500 */
[----:B------:R-:W0:Y:S01]  /*0020*/  LDCU UR7, c[0x0][0x360] ;  /* 0x00006c00ff0777ac */ /* 0x000e220008000800 */
[----:B------:R-:W0:Y:S01]  /*0030*/  S2R R3, SR_TID.X ;  /* 0x0000000000037919 */ /* 0x000e220000002100 */
[----:B------:R-:W1:Y:S01]  /*0040*/  LDCU UR8, c[0x0][0x364] ;  /* 0x00006c80ff0877ac */ /* 0x000e620008000800 */
[----:B------:R-:W2:Y:S01]  /*0050*/  S2R R4, SR_TID.Y ;  /* 0x0000000000047919 */ /* 0x000ea20000002200 */
[----:B------:R-:W3:Y:S01]  /*0060*/  LDCU UR11, c[0x0][0x390] ;  /* 0x00007200ff0b77ac */ /* 0x000ee20008000800 */
[----:B------:R-:W1:Y:S01]  /*0070*/  S2R R0, SR_CTAID.Y ;  /* 0x0000000000007919 */ /* 0x000e620000002600 */
[----:B------:R-:W4:Y:S01]  /*0080*/  LDCU UR6, c[0x0][0x3a4] ;  /* 0x00007480ff0677ac */ /* 0x000f220008000800 */
[----:B------:R-:W5:Y:S01]  /*0090*/  LDCU UR10, c[0x0][0x3a8] ;  /* 0x00007500ff0a77ac */ /* 0x000f620008000800 */
[----:B------:R-:W5:Y:S01]  /*00a0*/  LDCU UR9, c[0x0][0x398] ;  /* 0x00007300ff0977ac */ /* 0x000f620008000800 */
[----:B------:R-:W4:Y:S01]  /*00b0*/  LDCU UR4, c[0x0][0x370] ;  /* 0x00006e00ff0477ac */ /* 0x000f220008000800 */
[----:B------:R-:W5:Y:S01]  /*00c0*/  LDCU UR5, c[0x0][0x374] ;  /* 0x00006e80ff0577ac */ /* 0x000f620008000800 */
[----:B---3--:R-:W-:Y:S01]  /*00d0*/  UISETP.GE.AND UP0, UPT, UR11, 0x1, UPT ;  /* 0x000000010b00788c */ /* 0x008fe2000bf06270 */
[----:B------:R-:W3:Y:S01]  /*00e0*/  LDCU.64 UR14, c[0x0][0x358] ;  /* 0x00006b00ff0e77ac */ /* 0x000ee20008000a00 */
[----:B0-----:R-:W-:-:S02]  /*00f0*/  IMAD R2, R2, UR7, R3 ;  /* 0x0000000702027c24 */ /* 0x001fc4000f8e0203 */
[----:B--2---:R-:W-:Y:S01]  /*0100*/  IMAD R14, R4, UR7, R3 ;  /* 0x00000007040e7c24 */ /* 0x004fe2000f8e0203 */
[----:B----4-:R-:W-:Y:S01]  /*0110*/  UIMAD UR7, UR7, UR4, URZ ;  /* 0x00000004070772a4 */ /* 0x010fe2000f8e02ff */
[----:B-1----:R-:W-:Y:S01]  /*0120*/  IMAD R3, R0, UR8, R4 ;  /* 0x0000000800037c24 */ /* 0x002fe2000f8e0204 */
[----:B------:R-:W-:Y:S02]  /*0130*/  I2FP.F32.S32 R0, R2 ;  /* 0x0000000200007245 */ /* 0x000fe40000201400 */
[----:B------:R-:W-:Y:S01]  /*0140*/  CS2R R4, SRZ ;  /* 0x0000000000047805 */ /* 0x000fe2000001ff00 */
[----:B-----5:R-:W-:Y:S01]  /*0150*/  UIMAD UR8, UR8, UR5, URZ ;  /* 0x00000005080872a4 */ /* 0x020fe2000f8e02ff */
[----:B------:R-:W-:Y:S01]  /*0160*/  I2FP.F32.U32 R6, R3 ;  /* 0x0000000300067245 */ /* 0x000fe20000201000 */
[----:B------:R-:W-:-:S04]  /*0170*/  FADD R0, R0, UR6 ;  /* 0x0000000600007e21 */ /* 0x000fc80008000000 */
[----:B------:R-:W-:Y:S01]  /*0180*/  FADD R9, R6, UR10 ;  /* 0x0000000a06097e21 */ /* 0x000fe20008000000 */
[----:B------:R-:W-:Y:S01]  /*0190*/  FADD R8, R0, -UR9 ;  /* 0x8000000900087e21 */ /* 0x000fe20008000000 */
[----:B------:R-:W-:Y:S02]  /*01a0*/  CS2R R6, SRZ ;  /* 0x0000000000067805 */ /* 0x000fe4000001ff00 */
[----:B------:R-:W-:Y:S01]  /*01b0*/  FADD R0, R9, -UR9 ;  /* 0x8000000909007e21 */ /* 0x000fe20008000000 */
[----:B---3--:R-:W-:Y:S06]  /*01c0*/  BRA.U !UP0, `(.L_x_0) ;  /* 0x0000000d08047547 */ /* 0x008fec000b800000 */
[----:B------:R-:W0:Y:S01]  /*01d0*/  S2UR UR9, SR_CgaCtaId ;  /* 0x00000000000979c3 */ /* 0x000e220000008800 */
[----:B------:R-:W1:Y:S01]  /*01e0*/  LDCU UR12, c[0x0][0x394] ;  /* 0x00007280ff0c77ac */ /* 0x000e620008000800 */
[----:B------:R-:W-:Y:S02]  /*01f0*/  MOV R9, R14 ;  /* 0x0000000e00097202 */ /* 0x000fe40000000f00 */
[----:B------:R-:W-:Y:S02]  /*0200*/  CS2R R6, SRZ ;  /* 0x0000000000067805 */ /* 0x000fe4000001ff00 */
[----:B------:R-:W-:Y:S01]  /*0210*/  CS2R R4, SRZ ;  /* 0x0000000000047805 */ /* 0x000fe2000001ff00 */
[----:B------:R-:W-:Y:S01]  /*0220*/  UMOV UR5, 0x400 ;  /* 0x0000040000057882 */ /* 0x000fe20000000000 */
[----:B------:R-:W-:Y:S01]  /*0230*/  UIADD3 UR11, UPT, UPT, -UR11, URZ, URZ ;  /* 0x000000ff0b0b7290 */ /* 0x000fe2000fffe1ff */
[----:B------:R-:W2:Y:S01]  /*0240*/  LDC.64 R10, c[0x0][0x3b0] ;  /* 0x0000ec00ff0a7b82 */ /* 0x000ea20000000a00 */
[----:B------:R-:W-:Y:S01]  /*0250*/  UIADD3 UR6, UPT, UPT, UR5, 0x400, URZ ;  /* 0x0000040005067890 */ /* 0x000fe2000fffe0ff */
[----:B------:R-:W-:Y:S01]  /*0260*/  UMOV UR4, URZ ;  /* 0x000000ff00047c82 */ /* 0x000fe20008000000 */
[----:B------:R-:W3:Y:S05]  /*0270*/  LDCU UR19, c[0x0][0x394] ;  /* 0x00007280ff1377ac */ /* 0x000eea0008000800 */
[----:B------:R-:W4:Y:S01]  /*0280*/  LDC.64 R12, c[0x0][0x3b8] ;  /* 0x0000ee00ff0c7b82 */ /* 0x000f220000000a00 */
[----:B------:R-:W2:Y:S01]  /*0290*/  LDCU UR17, c[0x0][0x390] ;  /* 0x00007200ff1177ac */ /* 0x000ea20008000800 */
[----:B-1----:R-:W-:Y:S01]  /*02a0*/  I2FP.F32.S32 R18, UR12 ;  /* 0x0000000c00127c45 */ /* 0x002fe20008201400 */
[----:B------:R-:W1:Y:S01]  /*02b0*/  LDCU UR18, c[0x0][0x398] ;  /* 0x00007300ff1277ac */ /* 0x000e620008000800 */
[----:B0-----:R-:W-:-:S02]  /*02c0*/  ULEA UR5, UR9, UR5, 0x18 ;  /* 0x0000000509057291 */ /* 0x001fc4000f8ec0ff */
[----:B------:R-:W-:Y:S02]  /*02d0*/  ULEA UR6, UR9, UR6, 0x18 ;  /* 0x0000000609067291 */ /* 0x000fe4000f8ec0ff */
[----:B------:R-:W-:Y:S02]  /*02e0*/  UIADD3 UR9, UPT, UPT, UR5, 0x400, URZ ;  /* 0x0000040005097890 */ /* 0x000fe4000fffe0ff */
[----:B------:R-:W-:Y:S01]  /*02f0*/  UIADD3 UR10, UPT, UPT, UR6, 0x400, URZ ;  /* 0x00000400060a7890 */ /* 0x000fe2000fffe0ff */
[C---:B--2---:R-:W-:Y:S01]  /*0300*/  IMAD.WIDE.U32 R10, R9.reuse, 0x4, R10 ;  /* 0x00000004090a7825 */ /* 0x044fe200078e000a */
[----:B------:R-:W-:Y:S01]  /*0310*/  UMOV UR5, URZ ;  /* 0x000000ff00057c82 */ /* 0x000fe20008000000 */
[----:B------:R-:W-:Y:S02]  /*0320*/  UMOV UR6, URZ ;  /* 0x000000ff00067c82 */ /* 0x000fe40008000000 */
[----:B-1-34-:R-:W-:-:S07]  /*0330*/  IMAD.WIDE.U32 R12, R9, 0x4, R12 ;  /* 0x00000004090c7825 */ /* 0x01afce00078e000c */
.L_x_20:
[----:B------:R-:W-:-:S09]  /*0340*/  UISETP.NE.AND UP0, UPT, UR5, UR6, UPT ;  /* 0x000000060500728c */ /* 0x000fd2000bf05270 */
[----:B------:R-:W-:Y:S05]  /*0350*/  BRA.U UP0, `(.L_x_1) ;  /* 0x0000000100587547 */ /* 0x000fea000b800000 */
[----:B------:R-:W-:Y:S01]  /*0360*/  BAR.SYNC.DEFER_BLOCKING 0x0 ;  /* 0x0000000000007b1d */ /* 0x000fe20000010000 */
[----:B------:R-:W-:-:S05]  /*0370*/  ISETP.GE.AND P0, PT, R9, UR17, PT ;  /* 0x0000001109007c0c */ /* 0x000fca000bf06270 */
[----:B------:R-:W-:Y:S08]  /*0380*/  BSSY.RECONVERGENT B0, `(.L_x_2) ;  /* 0x0000011000007945 */ /* 0x000ff00003800200 */
[----:B------:R-:W-:Y:S05]  /*0390*/  @P0 BRA `(.L_x_3) ;  /* 0x00000000003c0947 */ /* 0x000fea0003800000 */
[----:B------:R-:W2:Y:S04]  /*03a0*/  LDG.E R14, desc[UR14][R10.64] ;  /* 0x0000000e0a0e7981 */ /* 0x000ea8000c1e1900 */
[----:B------:R-:W3:Y:S01]  /*03b0*/  LDG.E R16, desc[UR14][R12.64] ;  /* 0x0000000e0c107981 */ /* 0x000ee2000c1e1900 */
[----:B------:R-:W0:Y:S01]  /*03c0*/  S2UR UR12, SR_CgaCtaId ;  /* 0x00000000000c79c3 */ /* 0x000e220000008800 */
[----:B------:R-:W1:Y:S01]  /*03d0*/  LDCU UR16, c[0x0][0x360] ;  /* 0x00006c00ff1077ac */ /* 0x000e620008000800 */
[----:B------:R-:W1:Y:S01]  /*03e0*/  S2R R15, SR_TID.Y ;  /* 0x00000000000f7919 */ /* 0x000e620000002200 */
[----:B------:R-:W-:Y:S01]  /*03f0*/  UMOV UR6, 0x400 ;  /* 0x0000040000067882 */ /* 0x000fe20000000000 */
[----:B------:R-:W1:Y:S01]  /*0400*/  S2R R20, SR_TID.X ;  /* 0x0000000000147919 */ /* 0x000e620000002100 */
[----:B------:R-:W-:-:S02]  /*0410*/  UIADD3 UR13, UPT, UPT, UR6, 0x400, URZ ;  /* 0x00000400060d7890 */ /* 0x000fc4000fffe0ff */
[----:B0-----:R-:W-:Y:S02]  /*0420*/  ULEA UR6, UR12, UR6, 0x18 ;  /* 0x000000060c067291 */ /* 0x001fe4000f8ec0ff */
[----:B------:R-:W-:Y:S01]  /*0430*/  ULEA UR13, UR12, UR13, 0x18 ;  /* 0x0000000d0c0d7291 */ /* 0x000fe2000f8ec0ff */
[----:B-1----:R-:W-:-:S05]  /*0440*/  IMAD R15, R15, UR16, R20 ;  /* 0x000000100f0f7c24 */ /* 0x002fca000f8e0214 */
[C---:B------:R-:W-:Y:S02]  /*0450*/  LEA R17, R15.reuse, UR6, 0x2 ;  /* 0x000000060f117c11 */ /* 0x040fe4000f8e10ff */
[----:B------:R-:W-:-:S03]  /*0460*/  LEA R15, R15, UR13, 0x2 ;  /* 0x0000000d0f0f7c11 */ /* 0x000fc6000f8e10ff */
[----:B--2---:R0:W-:Y:S04]  /*0470*/  STS [R17], R14 ;  /* 0x0000000e11007388 */ /* 0x0041e80000000800 */
[----:B---3--:R0:W-:Y:S02]  /*0480*/  STS [R15], R16 ;  /* 0x000000100f007388 */ /* 0x0081e40000000800 */
.L_x_3:
[----:B------:R-:W-:Y:S05]  /*0490*/  BSYNC.RECONVERGENT B0 ;  /* 0x0000000000007941 */ /* 0x000fea0003800200 */
.L_x_2:
[----:B------:R-:W-:Y:S01]  /*04a0*/  BAR.SYNC.DEFER_BLOCKING 0x0 ;  /* 0x0000000000007b1d */ /* 0x000fe20000010000 */
[----:B------:R-:W-:-:S12]  /*04b0*/  UIADD3 UR6, UPT, UPT, UR5, 0x100, URZ ;  /* 0x0000010005067890 */ /* 0x000fd8000fffe0ff */
.L_x_1:
[----:B------:R-:W-:Y:S01]  /*04c0*/  UIMAD UR12, UR6, -0x4, UR9 ;  /* 0xfffffffc060c78a4 */ /* 0x000fe2000f8e0209 */
[----:B------:R-:W-:Y:S01]  /*04d0*/  I2FP.F32.U32 R21, UR7 ;  /* 0x0000000700157c45 */ /* 0x000fe20008201000 */
[----:B------:R-:W-:Y:S01]  /*04e0*/  UIMAD UR13, UR6, -0x4, UR10 ;  /* 0xfffffffc060d78a4 */ /* 0x000fe2000f8e020a */
[----:B------:R-:W-:Y:S01]  /*04f0*/  I2FP.F32.U32 R27, UR8 ;  /* 0x00000008001b7c45 */ /* 0x000fe20008201000 */
[----:B------:R-:W-:Y:S02]  /*0500*/  BSSY.RECONVERGENT B0, `(.L_x_4) ;  /* 0x0000029000007945 */ /* 0x000fe40003800200 */
[----:B0-----:R-:W-:Y:S02]  /*0510*/  FADD R14, R8, R21 ;  /* 0x00000015080e7221 */ /* 0x001fe40000000000 */
[----:B------:R-:W-:Y:S01]  /*0520*/  FADD R16, R0, R27 ;  /* 0x0000001b00107221 */ /* 0x000fe20000000000 */
[----:B------:R-:W0:Y:S04]  /*0530*/  LDS R17, [UR12] ;  /* 0x0000000cff117984 */ /* 0x000e280008000800 */
[----:B------:R-:W1:Y:S01]  /*0540*/  LDS R15, [UR13] ;  /* 0x0000000dff0f7984 */ /* 0x000e620008000800 */
[----:B0-----:R-:W-:Y:S01]  /*0550*/  FFMA R19, R8, R17, UR18 ;  /* 0x0000001208137e23 */ /* 0x001fe20008000011 */
[----:B------:R-:W-:Y:S01]  /*0560*/  FFMA R14, R17, R14, UR18 ;  /* 0x00000012110e7e23 */ /* 0x000fe2000800000e */
[----:B-1----:R-:W-:Y:S01]  /*0570*/  FFMA R23, R0, R15, RZ ;  /* 0x0000000f00177223 */ /* 0x002fe200000000ff */
[----:B------:R-:W-:-:S03]  /*0580*/  FFMA R16, R15, R16, RZ ;  /* 0x000000100f107223 */ /* 0x000fc600000000ff */
[C-C-:B------:R-:W-:Y:S01]  /*0590*/  FADD R25, R19.reuse, R23.reuse ;  /* 0x0000001713197221 */ /* 0x140fe20000000000 */
[C---:B------:R-:W-:Y:S01]  /*05a0*/  FADD R23, R14.reuse, R23 ;  /* 0x000000170e177221 */ /* 0x040fe20000000000 */
[--C-:B------:R-:W-:Y:S01]  /*05b0*/  FADD R19, R19, R16.reuse ;  /* 0x0000001013137221 */ /* 0x100fe20000000000 */
[----:B------:R-:W-:Y:S02]  /*05c0*/  FADD R21, R14, R16 ;  /* 0x000000100e157221 */ /* 0x000fe40000000000 */
[----:B------:R-:W-:-:S04]  /*05d0*/  FSETP.GEU.AND P0, PT, R25, R18, PT ;  /* 0x000000121900720b */ /* 0x000fc80003f0e000 */
[----:B------:R-:W-:-:S13]  /*05e0*/  FSETP.LTU.OR P0, PT, R25, RZ, P0 ;  /* 0x000000ff1900720b */ /* 0x000fda0000709400 */
[----:B------:R-:W-:Y:S05]  /*05f0*/  @P0 BRA `(.L_x_5) ;  /* 0x0000000000640947 */ /* 0x000fea0003800000 */
[----:B------:R-:W-:Y:S01]  /*0600*/  FADD R14, R18, -0.5 ;  /* 0xbf000000120e7421 */ /* 0x000fe20000000000 */
[----:B------:R-:W-:Y:S01]  /*0610*/  BSSY.RECONVERGENT B1, `(.L_x_6) ;  /* 0x0000016000017945 */ /* 0x000fe20003800200 */
[----:B------:R-:W-:-:S03]  /*0620*/  HFMA2 R27, -RZ, RZ, 0, 0 ;  /* 0x00000000ff1b7431 */ /* 0x000fc600000001ff */
[----:B------:R-:W-:-:S13]  /*0630*/  FSETP.GE.AND P0, PT, R25, R14, PT ;  /* 0x0000000e1900720b */ /* 0x000fda0003f06000 */
[----:B------:R-:W-:Y:S05]  /*0640*/  @P0 BRA `(.L_x_7) ;  /* 0x0000000000480947 */ /* 0x000fea0003800000 */
[----:B------:R-:W0:Y:S01]  /*0650*/  F2I.CEIL.NTZ R20, R25 ;  /* 0x0000001900147305 */ /* 0x000e22000020b100 */
[----:B------:R-:W1:Y:S07]  /*0660*/  LDC.64 R14, c[0x0][0x388] ;  /* 0x0000e200ff0e7b82 */ /* 0x000e6e0000000a00 */
[----:B------:R-:W2:Y:S01]  /*0670*/  F2I.FLOOR.NTZ R27, R25 ;  /* 0x00000019001b7305 */ /* 0x000ea20000207100 */
[----:B0-----:R-:W-:-:S04]  /*0680*/  ISETP.GE.AND P0, PT, R20, UR19, PT ;  /* 0x0000001314007c0c */ /* 0x001fc8000bf06270 */
[C---:B--2---:R-:W-:Y:S02]  /*0690*/  ISETP.NE.AND P0, PT, R27.reuse, R20, !P0 ;  /* 0x000000141b00720c */ /* 0x044fe40004705270 */
[----:B------:R-:W-:-:S05]  /*06a0*/  IADD3 R17, PT, PT, R27, UR4, RZ ;  /* 0x000000041b117c10 */ /* 0x000fca000fffe0ff */
[----:B-1----:R-:W-:-:S06]  /*06b0*/  IMAD.WIDE R16, R17, 0x4, R14 ;  /* 0x0000000411107825 */ /* 0x002fcc00078e020e */
[----:B------:R-:W-:Y:S01]  /*06c0*/  @P0 IADD3 R29, PT, PT, R20, UR4, RZ ;  /* 0x00000004141d0c10 */ /* 0x000fe2000fffe0ff */
[----:B------:R-:W2:Y:S04]  /*06d0*/  LDG.E R16, desc[UR14][R16.64] ;  /* 0x0000000e10107981 */ /* 0x000ea8000c1e1900 */
[----:B------:R-:W-:-:S06]  /*06e0*/  @P0 IMAD.WIDE R14, R29, 0x4, R14 ;  /* 0x000000041d0e0825 */ /* 0x000fcc00078e020e */
[----:B------:R-:W3:Y:S01]  /*06f0*/  @P0 LDG.E R14, desc[UR14][R14.64] ;  /* 0x0000000e0e0e0981 */ /* 0x000ee2000c1e1900 */
[----:B------:R-:W-:Y:S02]  /*0700*/  @P0 I2FP.F32.S32 R22, R27 ;  /* 0x0000001b00160245 */ /* 0x000fe40000201400 */
[----:B------:R-:W-:-:S03]  /*0710*/  @P0 I2FP.F32.S32 R20, R20 ;  /* 0x0000001400140245 */ /* 0x000fc60000201400 */
[C---:B------:R-:W-:Y:S02]  /*0720*/  @P0 FADD R29, R25.reuse, -R22 ;  /* 0x80000016191d0221 */ /* 0x040fe40000000000 */
[----:B------:R-:W-:Y:S01]  /*0730*/  @P0 FADD R25, -R25, R20 ;  /* 0x0000001419190221 */ /* 0x000fe20000000100 */
[----:B--2---:R-:W-:Y:S01]  /*0740*/  @!P0 MOV R27, R16 ;  /* 0x00000010001b8202 */ /* 0x004fe20000000f00 */
[----:B---3--:R-:W-:-:S04]  /*0750*/  @P0 FMUL R29, R14, R29 ;  /* 0x0000001d0e1d0220 */ /* 0x008fc80000400000 */
[----:B------:R-:W-:-:S07]  /*0760*/  @P0 FFMA R27, R16, R25, R29 ;  /* 0x00000019101b0223 */ /* 0x000fce000000001d */
.L_x_7:
[----:B------:R-:W-:Y:S05]  /*0770*/  BSYNC.RECONVERGENT B1 ;  /* 0x0000000000017941 */ /* 0x000fea0003800200 */
.L_x_6:
[----:B------:R-:W-:-:S07]  /*0780*/  FADD R4, R4, R27 ;  /* 0x0000001b04047221 */ /* 0x000fce0000000000 */
.L_x_5:
[----:B------:R-:W-:Y:S05]  /*0790*/  BSYNC.RECONVERGENT B0 ;  /* 0x0000000000007941 */ /* 0x000fea0003800200 */
.L_x_4:
[C---:B------:R-:W-:Y:S01]  /*07a0*/  FSETP.GEU.AND P0, PT, R23.reuse, R18, PT ;  /* 0x000000121700720b */ /* 0x040fe20003f0e000 */
[----:B------:R-:W-:Y:S03]  /*07b0*/  BSSY.RECONVERGENT B0, `(.L_x_8) ;  /* 0x000001c000007945 */ /* 0x000fe60003800200 */
[----:B------:R-:W-:-:S13]  /*07c0*/  FSETP.LTU.OR P0, PT, R23, RZ, P0 ;  /* 0x000000ff1700720b */ /* 0x000fda0000709400 */
[----:B------:R-:W-:Y:S05]  /*07d0*/  @P0 BRA `(.L_x_9) ;  /* 0x0000000000640947 */ /* 0x000fea0003800000 */
[----:B------:R-:W-:Y:S01]  /*07e0*/  FADD R14, R18, -0.5 ;  /* 0xbf000000120e7421 */ /* 0x000fe20000000000 */
[----:B------:R-:W-:Y:S01]  /*07f0*/  BSSY.RECONVERGENT B1, `(.L_x_10) ;  /* 0x0000016000017945 */ /* 0x000fe20003800200 */
[----:B------:R-:W-:-:S03]  /*0800*/  MOV R20, RZ ;  /* 0x000000ff00147202 */ /* 0x000fc60000000f00 */
[----:B------:R-:W-:-:S13]  /*0810*/  FSETP.GE.AND P0, PT, R23, R14, PT ;  /* 0x0000000e1700720b */ /* 0x000fda0003f06000 */
[----:B------:R-:W-:Y:S05]  /*0820*/  @P0 BRA `(.L_x_11) ;  /* 0x0000000000480947 */ /* 0x000fea0003800000 */
[----:B------:R-:W0:Y:S01]  /*0830*/  F2I.CEIL.NTZ R20, R23 ;  /* 0x0000001700147305 */ /* 0x000e22000020b100 */
[----:B------:R-:W1:Y:S07]  /*0840*/  LDC.64 R16, c[0x0][0x388] ;  /* 0x0000e200ff107b82 */ /* 0x000e6e0000000a00 */
[----:B------:R-:W2:Y:S01]  /*0850*/  F2I.FLOOR.NTZ R27, R23 ;  /* 0x00000017001b7305 */ /* 0x000ea20000207100 */
[----:B0-----:R-:W-:-:S04]  /*0860*/  ISETP.GE.AND P0, PT, R20, UR19, PT ;  /* 0x0000001314007c0c */ /* 0x001fc8000bf06270 */
[C---:B--2---:R-:W-:Y:S01]  /*0870*/  ISETP.NE.AND P0, PT, R27.reuse, R20, !P0 ;  /* 0x000000141b00720c */ /* 0x044fe20004705270 */
[----:B------:R-:W-:-:S04]  /*0880*/  VIADD R15, R27, UR4 ;  /* 0x000000041b0f7c36 */ /* 0x000fc80008000000 */
[----:B-1----:R-:W-:-:S06]  /*0890*/  IMAD.WIDE R14, R15, 0x4, R16 ;  /* 0x000000040f0e7825 */ /* 0x002fcc00078e0210 */
[----:B------:R-:W2:Y:S02]  /*08a0*/  LDG.E R14, desc[UR14][R14.64] ;  /* 0x0000000e0e0e7981 */ /* 0x000ea4000c1e1900 */
[----:B------:R-:W-:-:S05]  /*08b0*/  @P0 IADD3 R25, PT, PT, R20, UR4, RZ ;  /* 0x0000000414190c10 */ /* 0x000fca000fffe0ff */
        /* <DEDUP_REMOVED lines=9> */
.L_x_11:
[----:B------:R-:W-:Y:S05]  /*0950*/  BSYNC.RECONVERGENT B1 ;  /* 0x0000000000017941 */ /* 0x000fea0003800200 */
.L_x_10:
[----:B------:R-:W-:-:S07]  /*0960*/  FADD R5, R5, R20 ;  /* 0x0000001405057221 */ /* 0x000fce0000000000 */
.L_x_9:
[----:B------:R-:W-:Y:S05]  /*0970*/  BSYNC.RECONVERGENT B0 ;  /* 0x0000000000007941 */ /* 0x000fea0003800200 */
.L_x_8:
[C---:B------:R-:W-:Y:S01]  /*0980*/  FSETP.GEU.AND P0, PT, R19.reuse, R18, PT ;  /* 0x000000121300720b */ /* 0x040fe20003f0e000 */
[----:B------:R-:W-:Y:S03]  /*0990*/  BSSY.RECONVERGENT B0, `(.L_x_12) ;  /* 0x000001b000007945 */ /* 0x000fe60003800200 */
        /* <DEDUP_REMOVED lines=14> */
[----:B------:R-:W-:-:S04]  /*0a80*/  @P0 VIADD R23, R25, UR4 ;  /* 0x0000000419170c36 */ /* 0x000fc80008000000 */
[----:B------:R-:W-:Y:S02]  /*0a90*/  @P0 IMAD.WIDE R16, R23, 0x4, R16 ;  /* 0x0000000417100825 */ /* 0x000fe400078e0210 */
[----:B------:R-:W2:Y:S04]  /*0aa0*/  LDG.E R23, desc[UR14][R14.64] ;  /* 0x0000000e0e177981 */ /* 0x000ea8000c1e1900 */
[----:B------:R-:W3:Y:S01]  /*0ab0*/  @P0 LDG.E R16, desc[UR14][R16.64] ;  /* 0x0000000e10100981 */ /* 0x000ee2000c1e1900 */
[----:B------:R-:W-:Y:S02]  /*0ac0*/  @P0 I2FP.F32.S32 R22, R22 ;  /* 0x0000001600160245 */ /* 0x000fe40000201400 */
[----:B------:R-:W-:-:S03]  /*0ad0*/  @P0 I2FP.F32.S32 R20, R25 ;  /* 0x0000001900140245 */ /* 0x000fc60000201400 */
[C---:B------:R-:W-:Y:S02]  /*0ae0*/  @P0 FADD R25, R19.reuse, -R22 ;  /* 0x8000001613190221 */ /* 0x040fe40000000000 */
[----:B------:R-:W-:Y:S02]  /*0af0*/  @P0 FADD R20, -R19, R20 ;  /* 0x0000001413140221 */ /* 0x000fe40000000100 */
[----:B---3--:R-:W-:-:S04]  /*0b00*/  @P0 FMUL R22, R16, R25 ;  /* 0x0000001910160220 */ /* 0x008fc80000400000 */
[----:B--2---:R-:W-:-:S07]  /*0b10*/  @P0 FFMA R23, R23, R20, R22 ;  /* 0x0000001417170223 */ /* 0x004fce0000000016 */
.L_x_15:
[----:B------:R-:W-:Y:S05]  /*0b20*/  BSYNC.RECONVERGENT B1 ;  /* 0x0000000000017941 */ /* 0x000fea0003800200 */
.L_x_14:
[----:B------:R-:W-:-:S07]  /*0b30*/  FADD R6, R6, R23 ;  /* 0x0000001706067221 */ /* 0x000fce0000000000 */
.L_x_13:
[----:B------:R-:W-:Y:S05]  /*0b40*/  BSYNC.RECONVERGENT B0 ;  /* 0x0000000000007941 */ /* 0x000fea0003800200 */
.L_x_12:
        /* <DEDUP_REMOVED lines=15> */
[----:B-1----:R-:W-:-:S05]  /*0c40*/  IMAD.WIDE R16, R17, 0x4, R14 ;  /* 0x0000000411107825 */ /* 0x002fca00078e020e */
[----:B------:R-:W2:Y:S01]  /*0c50*/  LDG.E R20, desc[UR14][R16.64] ;  /* 0x0000000e10147981 */ /* 0x000ea2000c1e1900 */
[----:B------:R-:W-:-:S05]  /*0c60*/  @P0 IADD3 R19, PT, PT, R23, UR4, RZ ;  /* 0x0000000417130c10 */ /* 0x000fca000fffe0ff */
[----:B------:R-:W-:-:S06]  /*0c70*/  @P0 IMAD.WIDE R14, R19, 0x4, R14 ;  /* 0x00000004130e0825 */ /* 0x000fcc00078e020e */
[----:B------:R-:W3:Y:S01]  /*0c80*/  @P0 LDG.E R14, desc[UR14][R14.64] ;  /* 0x0000000e0e0e0981 */ /* 0x000ee2000c1e1900 */
[----:B------:R-:W-:Y:S02]  /*0c90*/  @P0 I2FP.F32.S32 R24, R24 ;  /* 0x0000001800180245 */ /* 0x000fe40000201400 */
[----:B------:R-:W-:-:S03]  /*0ca0*/  @P0 I2FP.F32.S32 R22, R23 ;  /* 0x0000001700160245 */ /* 0x000fc60000201400 */
[C---:B------:R-:W-:Y:S02]  /*0cb0*/  @P0 FADD R19, R21.reuse, -R24 ;  /* 0x8000001815130221 */ /* 0x040fe40000000000 */
[----:B------:R-:W-:Y:S02]  /*0cc0*/  @P0 FADD R21, -R21, R22 ;  /* 0x0000001615150221 */ /* 0x000fe40000000100 */
[----:B---3--:R-:W-:-:S04]  /*0cd0*/  @P0 FMUL R19, R14, R19 ;  /* 0x000000130e130220 */ /* 0x008fc80000400000 */
[----:B--2---:R-:W-:-:S07]  /*0ce0*/  @P0 FFMA R20, R20, R21, R19 ;  /* 0x0000001514140223 */ /* 0x004fce0000000013 */
.L_x_19:
[----:B------:R-:W-:Y:S05]  /*0cf0*/  BSYNC.RECONVERGENT B1 ;  /* 0x0000000000017941 */ /* 0x000fea0003800200 */
.L_x_18:
[----:B------:R-:W-:-:S07]  /*0d00*/  FADD R7, R7, R20 ;  /* 0x0000001407077221 */ /* 0x000fce0000000000 */
.L_x_17:
[----:B------:R-:W-:Y:S05]  /*0d10*/  BSYNC.RECONVERGENT B0 ;  /* 0x0000000000007941 */ /* 0x000fea0003800200 */
.L_x_16:
[----:B------:R-:W-:Y:S01]  /*0d20*/  UIADD3 UR11, UPT, UPT, UR11, 0x1, URZ ;  /* 0x000000010b0b7890 */ /* 0x000fe2000fffe0ff */
[----:B------:R-:W-:Y:S01]  /*0d30*/  IADD3 R10, P0, PT, R10, 0x4, RZ ;  /* 0x000000040a0a7810 */ /* 0x000fe20007f1e0ff */
[----:B------:R-:W-:Y:S01]  /*0d40*/  UIADD3 UR5, UPT, UPT, UR5, 0x1, URZ ;  /* 0x0000000105057890 */ /* 0x000fe2000fffe0ff */
[----:B------:R-:W-:Y:S01]  /*0d50*/  IADD3 R12, P1, PT, R12, 0x4, RZ ;  /* 0x000000040c0c7810 */ /* 0x000fe20007f3e0ff */
[----:B------:R-:W-:Y:S01]  /*0d60*/  UISETP.NE.AND UP0, UPT, UR11, URZ, UPT ;  /* 0x000000ff0b00728c */ /* 0x000fe2000bf05270 */
[----:B------:R-:W-:Y:S01]  /*0d70*/  IADD3 R9, PT, PT, R9, 0x1, RZ ;  /* 0x0000000109097810 */ /* 0x000fe20007ffe0ff */
[----:B------:R-:W-:Y:S01]  /*0d80*/  IMAD.X R11, RZ, RZ, R11, P0 ;  /* 0x000000ffff0b7224 */ /* 0x000fe200000e060b */
[----:B------:R-:W-:Y:S01]  /*0d90*/  IADD3.X R13, PT, PT, RZ, R13, RZ, P1, !PT ;  /* 0x0000000dff0d7210 */ /* 0x000fe20000ffe4ff */
[----:B------:R-:W-:Y:S02]  /*0da0*/  UIADD3 UR9, UPT, UPT, UR9, 0x4, URZ ;  /* 0x0000000409097890 */ /* 0x000fe4000fffe0ff */
[----:B------:R-:W-:-:S02]  /*0db0*/  UIADD3 UR10, UPT, UPT, UR10, 0x4, URZ ;  /* 0x000000040a0a7890 */ /* 0x000fc4000fffe0ff */
[----:B------:R-:W-:Y:S01]  /*0dc0*/  UIADD3 UR4, UPT, UPT, UR4, UR19, URZ ;  /* 0x0000001304047290 */ /* 0x000fe2000fffe0ff */
[----:B------:R-:W-:Y:S11]  /*0dd0*/  BRA.U UP0, `(.L_x_20) ;  /* 0xfffffff500587547 */ /* 0x000ff6000b83ffff */
.L_x_0:
[----:B------:R-:W0:Y:S01]  /*0de0*/  LDCU UR12, c[0x0][0x3a0] ;  /* 0x00007400ff0c77ac */ /* 0x000e220008000800 */
[----:B------:R-:W1:Y:S01]  /*0df0*/  LDCU UR13, c[0x0][0x39c] ;  /* 0x00007380ff0d77ac */ /* 0x000e620008000800 */
[----:B0-----:R-:W-:-:S04]  /*0e00*/  ISETP.GE.AND P0, PT, R3, UR12, PT ;  /* 0x0000000c03007c0c */ /* 0x001fc8000bf06270 */
[----:B-1----:R-:W-:-:S13]  /*0e10*/  ISETP.GE.OR P0, PT, R2, UR13, P0 ;  /* 0x0000000d02007c0c */ /* 0x002fda0008706670 */
[----:B------:R-:W-:Y:S05]  /*0e20*/  @P0 EXIT ;  /* 0x000000000000094d */ /* 0x000fea0003800000 */
[----:B------:R-:W0:Y:S01]  /*0e30*/  LDC.64 R8, c[0x0][0x380] ;  /* 0x0000e000ff087b82 */ /* 0x000e220000000a00 */
[----:B------:R-:W-:Y:S01]  /*0e40*/  IADD3 R0, PT, PT, R2, UR7, RZ ;  /* 0x0000000702007c10 */ /* 0x000fe2000fffe0ff */
[----:B------:R-:W1:Y:S01]  /*0e50*/  LDCU UR4, c[0x0][0x3c0] ;  /* 0x00007800ff0477ac */ /* 0x000e620008000800 */
[C---:B------:R-:W-:Y:S01]  /*0e60*/  IADD3 R17, PT, PT, R3.reuse, UR8, RZ ;  /* 0x0000000803117c10 */ /* 0x040fe2000fffe0ff */
[----:B------:R-:W-:Y:S01]  /*0e70*/  IMAD R11, R3, UR13, R2 ;  /* 0x0000000d030b7c24 */ /* 0x000fe2000f8e0202 */
[----:B------:R-:W-:Y:S02]  /*0e80*/  ISETP.GE.U32.AND P0, PT, R0, UR13, PT ;  /* 0x0000000d00007c0c */ /* 0x000fe4000bf06070 */
[----:B------:R-:W-:-:S11]  /*0e90*/  ISETP.GE.U32.AND P1, PT, R17, UR12, PT ;  /* 0x0000000c11007c0c */ /* 0x000fd6000bf26070 */
[----:B------:R-:W-:Y:S01]  /*0ea0*/  @!P0 IADD3 R15, PT, PT, R11, UR7, RZ ;  /* 0x000000070b0f8c10 */ /* 0x000fe2000fffe0ff */
[----:B-1----:R-:W-:Y:S01]  /*0eb0*/  FMUL R3, R4, UR4 ;  /* 0x0000000404037c20 */ /* 0x002fe20008400000 */
[----:B------:R-:W-:Y:S01]  /*0ec0*/  @!P0 FMUL R13, R5, UR4 ;  /* 0x00000004050d8c20 */ /* 0x000fe20008400000 */
[----:B0-----:R-:W-:-:S04]  /*0ed0*/  IMAD.WIDE R10, R11, 0x4, R8 ;  /* 0x000000040b0a7825 */ /* 0x001fc800078e0208 */
[----:B------:R-:W-:Y:S01]  /*0ee0*/  @!P0 IMAD.WIDE.U32 R4, R15, 0x4, R8 ;  /* 0x000000040f048825 */ /* 0x000fe200078e0008 */
[----:B------:R0:W-:Y:S04]  /*0ef0*/  STG.E desc[UR14][R10.64], R3 ;  /* 0x000000030a007986 */ /* 0x0001e8000c10190e */
[----:B------:R0:W-:Y:S01]  /*0f00*/  @!P0 STG.E desc[UR14][R4.64], R13 ;  /* 0x0000000d04008986 */ /* 0x0001e2000c10190e */
[----:B------:R-:W-:Y:S05]  /*0f10*/  @P1 EXIT ;  /* 0x000000000000194d */ /* 0x000fea0003800000 */
[----:B------:R-:W-:Y:S02]  /*0f20*/  IMAD R17, R17, UR13, R2 ;  /* 0x0000000d11117c24 */ /* 0x000fe4000f8e0202 */
[----:B0-----:R-:W-:Y:S02]  /*0f30*/  FMUL R5, R6, UR4 ;  /* 0x0000000406057c20 */ /* 0x001fe40008400000 */
[----:B------:R-:W-:-:S05]  /*0f40*/  IMAD.WIDE.U32 R2, R17, 0x4, R8 ;  /* 0x0000000411027825 */ /* 0x000fca00078e0008 */
[----:B------:R0:W-:Y:S01]  /*0f50*/  STG.E desc[UR14][R2.64], R5 ;  /* 0x0000000502007986 */ /* 0x0001e2000c10190e */
[----:B------:R-:W-:Y:S05]  /*0f60*/  @P0 EXIT ;  /* 0x000000000000094d */ /* 0x000fea0003800000 */
[----:B------:R-:W-:Y:S01]  /*0f70*/  IADD3 R17, PT, PT, R17, UR7, RZ ;  /* 0x0000000711117c10 */ /* 0x000fe2000fffe0ff */
[----:B------:R-:W-:-:S04]  /*0f80*/  FMUL R7, R7, UR4 ;  /* 0x0000000407077c20 */ /* 0x000fc80008400000 */
[----:B------:R-:W-:-:S05]  /*0f90*/  IMAD.WIDE.U32 R8, R17, 0x4, R8 ;  /* 0x0000000411087825 */ /* 0x000fca00078e0008 */
[----:B------:R-:W-:Y:S01]  /*0fa0*/  STG.E desc[UR14][R8.64], R7 ;  /* 0x0000000708007986 */ /* 0x000fe2000c10190e */
[----:B------:R-:W-:Y:S05]  /*0fb0*/  EXIT ;  /* 0x000000000000794d */ /* 0x000fea0003800000 */
.L_x_21:
[----:B------:R-:W-:-:S00]  /*0fc0*/  BRA `(.L_x_21) ;  /* 0xfffffffc00fc7947 */ /* 0x000fc0000383ffff */
[----:B------:R-:W-:-:S00]  /*0fd0*/  NOP ;  /* 0x0000000000007918 */ /* 0x000fc00000000000 */
        /* <DEDUP_REMOVED lines=10> */
.L_x_22:


//--------------------- .nv.shared._Z8backprojPfS_iifiiffS_S_f --------------------------
	.section	.nv.shared._Z8backprojPfS_iifiiffS_S_f,"aw",@nobits
	.sectionflags	@""
	.align	4
.nv.shared._Z8backprojPfS_iifiiffS_S_f:
	.zero		3072


//--------------------- .nv.shared.reserved.0     --------------------------
	.section	.nv.shared.reserved.0,"aw",@nobits
	.weak		__nv_reservedSMEM_offset_0_alias
	.size		__nv_reservedSMEM_offset_0_alias, 0, 64
	.other		__nv_reservedSMEM_offset_0_alias,@"STO_CUDA_RESERVED_SHARED STV_DEFAULT"
__nv_reservedSMEM_offset_0_alias:
	.zero		0
	.zero		64


//--------------------- .nv.constant0._Z8backprojPfS_iifiiffS_S_f --------------------------
	.section	.nv.constant0._Z8backprojPfS_iifiiffS_S_f,"a",@progbits
	.sectionflags	@""
	.align	4
.nv.constant0._Z8backprojPfS_iifiiffS_S_f:
	.zero		964


//--------------------- SYMBOLS --------------------------

	.type		.nv.reservedSmem.offset0,@object
	.size		.nv.reservedSmem.offset0,0x4
	.type		.nv.reservedSmem.cap,@object
	.size		.nv.reservedSmem.cap,0x4
